//
// Generated by NVIDIA NVVM Compiler
//
// Compiler Build ID: CL-36424714
// Cuda compilation tools, release 13.0, V13.0.88
// Based on NVVM 20.0.0
//

.version 9.0
.target sm_100
.address_size 64

	// .globl	_Z13test_ldmatrixP6__halfS0_
// _ZZ13test_ldmatrixP6__halfS0_E4smem has been demoted

.visible .entry _Z13test_ldmatrixP6__halfS0_(
	.param .u64 .ptr .align 1 _Z13test_ldmatrixP6__halfS0__param_0,
	.param .u64 .ptr .align 1 _Z13test_ldmatrixP6__halfS0__param_1
)
{
	.reg .b32 	%r<8>;
	.reg .b32 	%f<5>;
	.reg .b64 	%rd<13>;
	// demoted variable
	.shared .align 2 .b8 _ZZ13test_ldmatrixP6__halfS0_E4smem[128];
	ld.param.u64 	%rd2, [_Z13test_ldmatrixP6__halfS0__param_0];
	ld.param.u64 	%rd3, [_Z13test_ldmatrixP6__halfS0__param_1];
	cvta.to.global.u64 	%rd4, %rd3;
	cvta.to.global.u64 	%rd5, %rd2;
	mov.u32 	%r2, %tid.x;
	shl.b32 	%r3, %r2, 4;
	and.b32  	%r4, %r3, 112;
	mov.u32 	%r5, _ZZ13test_ldmatrixP6__halfS0_E4smem;
	add.s32 	%r6, %r5, %r4;
	cvt.u64.u32 	%rd6, %r3;
	and.b64  	%rd7, %rd6, 112;
	add.s64 	%rd8, %rd5, %rd7;
	ld.global.v4.f32 	{%f1, %f2, %f3, %f4}, [%rd8];
	st.shared.v4.f32 	[%r6], {%f1, %f2, %f3, %f4};
	cvt.u64.u32 	%rd9, %r5;
	cvta.shared.u64 	%rd10, %rd9;
	add.s64 	%rd1, %rd10, %rd7;
	// begin inline asm
	ldmatrix.sync.aligned.m8n8.x1.trans.b16 {%r1}, [%rd1];
	
	// end inline asm
	shl.b32 	%r7, %r2, 1;
	mul.wide.u32 	%rd11, %r7, 2;
	add.s64 	%rd12, %rd4, %rd11;
	st.global.u32 	[%rd12], %r1;
	bar.sync 	0;
	ret;

}


// ===== COMPILED SASS (sm_100) =====

	.target	sm_100

	.elftype	@"ET_EXEC"


//--------------------- .note.nv.tkinfo           --------------------------
	.section	.note.nv.tkinfo,"",@"SHT_NOTE"
	.sectionflags	@"SHF_NOTE_NV_TKINFO"
	.tkinfo
        /*0018*/ 	.word	0x00000002
        /*0030*/ 	.string	""
        /*0030*/ 	.string	"ptxas"
        /*0030*/ 	.string	"Cuda compilation tools, release 13.0, V13.0.88"
        /*0030*/ 	.string	"Build cuda_13.0.r13.0/compiler.36424714_0"
        /*0030*/ 	.string	"-arch sm_100 -m 64 "



//--------------------- .note.nv.cuinfo           --------------------------
	.section	.note.nv.cuinfo,"",@"SHT_NOTE"
	.sectionflags	@"SHF_NOTE_NV_CUINFO"
        /*0018*/ 	.short	0x0002
        /*001a*/ 	.short	0x0064
        /*001c*/ 	.short	0x0082
	.zero		2


//--------------------- .nv.info                  --------------------------
	.section	.nv.info,"",@"SHT_CUDA_INFO"
	.align	4


	//----- nvinfo : EIATTR_REGCOUNT
	.align		4
        /*0000*/ 	.byte	0x04, 0x2f
        /*0002*/ 	.short	(.L_1 - .L_0)
	.align		4
.L_0:
        /*0004*/ 	.word	index@(_Z13test_ldmatrixP6__halfS0_)
        /*0008*/ 	.word	0x0000000e


	//----- nvinfo : EIATTR_FRAME_SIZE
	.align		4
.L_1:
        /*000c*/ 	.byte	0x04, 0x11
        /*000e*/ 	.short	(.L_3 - .L_2)
	.align		4
.L_2:
        /*0010*/ 	.word	index@(_Z13test_ldmatrixP6__halfS0_)
        /*0014*/ 	.word	0x00000000


	//----- nvinfo : EIATTR_MIN_STACK_SIZE
	.align		4
.L_3:
        /*0018*/ 	.byte	0x04, 0x12
        /*001a*/ 	.short	(.L_5 - .L_4)
	.align		4
.L_4:
        /*001c*/ 	.word	index@(_Z13test_ldmatrixP6__halfS0_)
        /*0020*/ 	.word	0x00000000
.L_5:


//--------------------- .nv.compat                --------------------------
	.section	.nv.compat,"",@"SHT_CUDA_COMPAT_INFO"
	.align	4
        /*0000*/ 	.byte	0x02, 0x09, 0x00, 0x00, 0x02, 0x02, 0x01, 0x00, 0x02, 0x05, 0x05, 0x00, 0x03, 0x07, 0x01, 0x01
        /*0010*/ 	.byte	0x02, 0x03, 0x00, 0x00, 0x02, 0x06, 0x01, 0x00, 0x04, 0x0b, 0x08, 0x00, 0x09, 0x00, 0x00, 0x00
        /*0020*/ 	.byte	0x00, 0x00, 0x00, 0x00


//--------------------- .nv.info._Z13test_ldmatrixP6__halfS0_ --------------------------
	.section	.nv.info._Z13test_ldmatrixP6__halfS0_,"",@"SHT_CUDA_INFO"
	.sectionflags	@""
	.align	4


	//----- nvinfo : EIATTR_CUDA_API_VERSION
	.align		4
        /*0000*/ 	.byte	0x04, 0x37
        /*0002*/ 	.short	(.L_7 - .L_6)
.L_6:
        /*0004*/ 	.word	0x00000082


	//----- nvinfo : EIATTR_KPARAM_INFO
	.align		4
.L_7:
        /*0008*/ 	.byte	0x04, 0x17
        /*000a*/ 	.short	(.L_9 - .L_8)
.L_8:
        /*000c*/ 	.word	0x00000000
        /*0010*/ 	.short	0x0001
        /*0012*/ 	.short	0x0008
        /*0014*/ 	.byte	0x00, 0xf5, 0x21, 0x00


	//----- nvinfo : EIATTR_KPARAM_INFO
	.align		4
.L_9:
        /*0018*/ 	.byte	0x04, 0x17
        /*001a*/ 	.short	(.L_11 - .L_10)
.L_10:
        /*001c*/ 	.word	0x00000000
        /*0020*/ 	.short	0x0000
        /*0022*/ 	.short	0x0000
        /*0024*/ 	.byte	0x00, 0xf5, 0x21, 0x00


	//----- nvinfo : EIATTR_SPARSE_MMA_MASK
	.align		4
.L_11:
        /*0028*/ 	.byte	0x03, 0x50
        /*002a*/ 	.short	0x0000


	//----- nvinfo : EIATTR_MAXREG_COUNT
	.align		4
        /*002c*/ 	.byte	0x03, 0x1b
        /*002e*/ 	.short	0x00ff


	//----- nvinfo : EIATTR_NUM_BARRIERS
	.align		4
        /*0030*/ 	.byte	0x02, 0x4c
        /*0032*/ 	.byte	0x01
	.zero		1


	//----- nvinfo : EIATTR_MERCURY_ISA_VERSION
	.align		4
        /*0034*/ 	.byte	0x03, 0x5f
        /*0036*/ 	.short	0x0101


	//----- nvinfo : EIATTR_VRC_CTA_INIT_COUNT
	.align		4
        /*0038*/ 	.byte	0x02, 0x4a
	.zero		1
	.zero		1


	//----- nvinfo : EIATTR_EXIT_INSTR_OFFSETS
	.align		4
        /*003c*/ 	.byte	0x04, 0x1c
        /*003e*/ 	.short	(.L_13 - .L_12)


	//   ....[0]....
.L_12:
        /*0040*/ 	.word	0x00000190


	//----- nvinfo : EIATTR_CBANK_PARAM_SIZE
	.align		4
.L_13:
        /*0044*/ 	.byte	0x03, 0x19
        /*0046*/ 	.short	0x0010


	//----- nvinfo : EIATTR_PARAM_CBANK
	.align		4
        /*0048*/ 	.byte	0x04, 0x0a
        /*004a*/ 	.short	(.L_15 - .L_14)
	.align		4
.L_14:
        /*004c*/ 	.word	index@(.nv.constant0._Z13test_ldmatrixP6__halfS0_)
        /*0050*/ 	.short	0x0380
        /*0052*/ 	.short	0x0010


	//----- nvinfo : EIATTR_SW_WAR
	.align		4
.L_15:
        /*0054*/ 	.byte	0x04, 0x36
        /*0056*/ 	.short	(.L_17 - .L_16)
.L_16:
        /*0058*/ 	.word	0x00000008
.L_17:


//--------------------- .nv.callgraph             --------------------------
	.section	.nv.callgraph,"",@"SHT_CUDA_CALLGRAPH"
	.align	4
	.sectionentsize	8
	.align		4
        /*0000*/ 	.word	0x00000000
	.align		4
        /*0004*/ 	.word	0xffffffff
	.align		4
        /*0008*/ 	.word	0x00000000
	.align		4
        /*000c*/ 	.word	0xfffffffe
	.align		4
        /*0010*/ 	.word	0x00000000
	.align		4
        /*0014*/ 	.word	0xfffffffd
	.align		4
        /*0018*/ 	.word	0x00000000
	.align		4
        /*001c*/ 	.word	0xfffffffc


//--------------------- .text._Z13test_ldmatrixP6__halfS0_ --------------------------
	.section	.text._Z13test_ldmatrixP6__halfS0_,"ax",@progbits
	.align	128
        .global         _Z13test_ldmatrixP6__halfS0_
        .type           _Z13test_ldmatrixP6__halfS0_,@function
        .size           _Z13test_ldmatrixP6__halfS0_,(.L_x_1 - _Z13test_ldmatrixP6__halfS0_)
        .other          _Z13test_ldmatrixP6__halfS0_,@"STO_CUDA_ENTRY STV_DEFAULT"
_Z13test_ldmatrixP6__halfS0_:
.text._Z13test_ldmatrixP6__halfS0_:
[----:B------:R-:W-:Y:S01]  /*0000*/  LDC R1, c[0x0][0x37c] ;  /* 0x0000df00ff017b82 */ /* 0x000fe20000000800 */
[----:B------:R-:W0:Y:S01]  /*0010*/  S2R R7, SR_TID.X ;  /* 0x0000000000077919 */ /* 0x000e220000002100 */
[----:B------:R-:W1:Y:S01]  /*0020*/  LDCU.64 UR4, c[0x0][0x380] ;  /* 0x00007000ff0477ac */ /* 0x000e620008000a00 */
[----:B------:R-:W2:Y:S01]  /*0030*/  LDCU.64 UR8, c[0x0][0x358] ;  /* 0x00006b00ff0877ac */ /* 0x000ea20008000a00 */
[----:B0-----:R-:W-:-:S05]  /*0040*/  IMAD.SHL.U32 R0, R7, 0x10, RZ ;  /* 0x0000001007007824 */ /* 0x001fca00078e00ff */
[----:B------:R-:W-:-:S04]  /*0050*/  LOP3.LUT R0, R0, 0x70, RZ, 0xc0, !PT ;  /* 0x0000007000007812 */ /* 0x000fc800078ec0ff */
[----:B-1----:R-:W-:-:S05]  /*0060*/  IADD3 R2, P0, PT, R0, UR4, RZ ;  /* 0x0000000400027c10 */ /* 0x002fca000ff1e0ff */
[----:B------:R-:W-:-:S05]  /*0070*/  IMAD.X R3, RZ, RZ, UR5, P0 ;  /* 0x00000005ff037e24 */ /* 0x000fca00080e06ff */
[----:B--2---:R0:W2:Y:S01]  /*0080*/  LDG.E.128 R8, desc[UR8][R2.64] ;  /* 0x0000000802087981 */ /* 0x0040a2000c1e1d00 */
[----:B------:R-:W1:Y:S01]  /*0090*/  S2UR UR6, SR_CgaCtaId ;  /* 0x00000000000679c3 */ /* 0x000e620000008800 */
[----:B------:R-:W-:Y:S01]  /*00a0*/  UMOV UR4, 0x400 ;  /* 0x0000040000047882 */ /* 0x000fe20000000000 */
[----:B------:R-:W-:-:S06]  /*00b0*/  IMAD.SHL.U32 R7, R7, 0x2, RZ ;  /* 0x0000000207077824 */ /* 0x000fcc00078e00ff */
[----:B------:R-:W3:Y:S08]  /*00c0*/  S2UR UR7, SR_SWINHI ;  /* 0x00000000000779c3 */ /* 0x000ef00000002f00 */
[----:B0-----:R-:W0:Y:S01]  /*00d0*/  LDC.64 R2, c[0x0][0x388] ;  /* 0x0000e200ff027b82 */ /* 0x001e220000000a00 */
[----:B-1----:R-:W-:-:S07]  /*00e0*/  ULEA UR6, UR6, UR4, 0x18 ;  /* 0x0000000406067291 */ /* 0x002fce000f8ec0ff */
[----:B------:R-:W-:Y:S01]  /*00f0*/  UMOV UR4, UR6 ;  /* 0x0000000600047c82 */ /* 0x000fe20008000000 */
[----:B---3--:R-:W-:Y:S01]  /*0100*/  UMOV UR5, UR7 ;  /* 0x0000000700057c82 */ /* 0x008fe20008000000 */
[----:B------:R-:W-:-:S04]  /*0110*/  IADD3 R4, P0, PT, R0, UR4, RZ ;  /* 0x0000000400047c10 */ /* 0x000fc8000ff1e0ff */
[----:B------:R-:W-:Y:S01]  /*0120*/  IADD3.X R5, PT, PT, RZ, UR5, RZ, P0, !PT ;  /* 0x00000005ff057c10 */ /* 0x000fe200087fe4ff */
[----:B0-----:R-:W-:-:S03]  /*0130*/  IMAD.WIDE.U32 R2, R7, 0x2, R2 ;  /* 0x0000000207027825 */ /* 0x001fc600078e0002 */
[----:B------:R-:W-:Y:S01]  /*0140*/  MOV R5, R4 ;  /* 0x0000000400057202 */ /* 0x000fe20000000f00 */
[----:B--2---:R-:W-:Y:S05]  /*0150*/  STS.128 [R0+UR6], R8 ;  /* 0x0000000800007988 */ /* 0x004fea0008000c06 */
[----:B------:R-:W0:Y:S04]  /*0160*/  LDSM.16.MT88 R5, [R5] ;  /* 0x000000000505783b */ /* 0x000e280000004000 */
[----:B0-----:R-:W-:Y:S01]  /*0170*/  STG.E desc[UR8][R2.64], R5 ;  /* 0x0000000502007986 */ /* 0x001fe2000c101908 */
[----:B------:R-:W-:Y:S06]  /*0180*/  BAR.SYNC.DEFER_BLOCKING 0x0 ;  /* 0x0000000000007b1d */ /* 0x000fec0000010000 */
[----:B------:R-:W-:Y:S05]  /*0190*/  EXIT ;  /* 0x000000000000794d */ /* 0x000fea0003800000 */
.L_x_0:
[----:B------:R-:W-:-:S00]  /*01a0*/  BRA `(.L_x_0) ;  /* 0xfffffffc00fc7947 */ /* 0x000fc0000383ffff */
[----:B------:R-:W-:-:S00]  /*01b0*/  NOP ;  /* 0x0000000000007918 */ /* 0x000fc00000000000 */
        /* <DEDUP_REMOVED lines=12> */
.L_x_1:


//--------------------- .nv.shared._Z13test_ldmatrixP6__halfS0_ --------------------------
	.section	.nv.shared._Z13test_ldmatrixP6__halfS0_,"aw",@nobits
	.sectionflags	@""
	.align	2
.nv.shared._Z13test_ldmatrixP6__halfS0_:
	.zero		1152


//--------------------- .nv.shared.reserved.0     --------------------------
	.section	.nv.shared.reserved.0,"aw",@nobits
	.weak		__nv_reservedSMEM_offset_0_alias
	.size		__nv_reservedSMEM_offset_0_alias, 0, 64
	.other		__nv_reservedSMEM_offset_0_alias,@"STO_CUDA_RESERVED_SHARED STV_DEFAULT"
__nv_reservedSMEM_offset_0_alias:
	.zero		0
	.zero		64


//--------------------- .nv.constant0._Z13test_ldmatrixP6__halfS0_ --------------------------
	.section	.nv.constant0._Z13test_ldmatrixP6__halfS0_,"a",@progbits
	.sectionflags	@""
	.align	4
.nv.constant0._Z13test_ldmatrixP6__halfS0_:
	.zero		912


//--------------------- SYMBOLS --------------------------

	.type		.nv.reservedSmem.offset0,@object
	.size		.nv.reservedSmem.offset0,0x4
	.type		.nv.reservedSmem.cap,@object
	.size		.nv.reservedSmem.cap,0x4
